//
// Generated by NVIDIA NVVM Compiler
//
// Compiler Build ID: CL-36424714
// Cuda compilation tools, release 13.0, V13.0.88
// Based on NVVM 20.0.0
//

.version 9.0
.target sm_100
.address_size 64

	// .globl	_Z10reluKernelPfS_i

.visible .entry _Z10reluKernelPfS_i(
	.param .u64 .ptr .align 1 _Z10reluKernelPfS_i_param_0,
	.param .u64 .ptr .align 1 _Z10reluKernelPfS_i_param_1,
	.param .u32 _Z10reluKernelPfS_i_param_2
)
{
	.reg .pred 	%p<2>;
	.reg .b32 	%r<6>;
	.reg .b32 	%f<3>;
	.reg .b64 	%rd<8>;

	ld.param.u64 	%rd1, [_Z10reluKernelPfS_i_param_0];
	ld.param.u64 	%rd2, [_Z10reluKernelPfS_i_param_1];
	ld.param.u32 	%r2, [_Z10reluKernelPfS_i_param_2];
	mov.u32 	%r3, %tid.x;
	mov.u32 	%r4, %ctaid.x;
	mov.u32 	%r5, %ntid.x;
	mad.lo.s32 	%r1, %r4, %r5, %r3;
	setp.ge.s32 	%p1, %r1, %r2;
	@%p1 bra 	$L__BB0_2;
	cvta.to.global.u64 	%rd3, %rd1;
	cvta.to.global.u64 	%rd4, %rd2;
	mul.wide.s32 	%rd5, %r1, 4;
	add.s64 	%rd6, %rd3, %rd5;
	ld.global.f32 	%f1, [%rd6];
	max.f32 	%f2, %f1, 0f00000000;
	add.s64 	%rd7, %rd4, %rd5;
	st.global.f32 	[%rd7], %f2;
$L__BB0_2:
	ret;

}
	// .globl	_Z13sigmoidKernelPfS_i
.visible .entry _Z13sigmoidKernelPfS_i(
	.param .u64 .ptr .align 1 _Z13sigmoidKernelPfS_i_param_0,
	.param .u64 .ptr .align 1 _Z13sigmoidKernelPfS_i_param_1,
	.param .u32 _Z13sigmoidKernelPfS_i_param_2
)
{
	.reg .pred 	%p<2>;
	.reg .b32 	%r<9>;
	.reg .b32 	%f<15>;
	.reg .b64 	%rd<5>;

	ld.param.u64 	%rd1, [_Z13sigmoidKernelPfS_i_param_1];
	ld.param.u32 	%r2, [_Z13sigmoidKernelPfS_i_param_2];
	mov.u32 	%r3, %tid.x;
	mov.u32 	%r4, %ctaid.x;
	mov.u32 	%r5, %ntid.x;
	mad.lo.s32 	%r1, %r4, %r5, %r3;
	setp.ge.s32 	%p1, %r1, %r2;
	@%p1 bra 	$L__BB1_2;
	cvta.to.global.u64 	%rd2, %rd1;
	neg.s32 	%r6, %r1;
	cvt.rn.f32.s32 	%f1, %r6;
	fma.rn.f32 	%f2, %f1, 0f3BBB989D, 0f3F000000;
	cvt.sat.f32.f32 	%f3, %f2;
	mov.f32 	%f4, 0f4B400001;
	mov.f32 	%f5, 0f437C0000;
	fma.rm.f32 	%f6, %f3, %f5, %f4;
	add.f32 	%f7, %f6, 0fCB40007F;
	neg.f32 	%f8, %f7;
	fma.rn.f32 	%f9, %f1, 0f3FB8AA3B, %f8;
	fma.rn.f32 	%f10, %f1, 0f32A57060, %f9;
	mov.b32 	%r7, %f6;
	shl.b32 	%r8, %r7, 23;
	mov.b32 	%f11, %r8;
	ex2.approx.ftz.f32 	%f12, %f10;
	fma.rn.f32 	%f13, %f12, %f11, 0f3F800000;
	rcp.rn.f32 	%f14, %f13;
	mul.wide.s32 	%rd3, %r1, 4;
	add.s64 	%rd4, %rd2, %rd3;
	st.global.f32 	[%rd4], %f14;
$L__BB1_2:
	ret;

}


// ===== COMPILED SASS (sm_100) =====

	.target	sm_100

	.elftype	@"ET_EXEC"


//--------------------- .note.nv.tkinfo           --------------------------
	.section	.note.nv.tkinfo,"",@"SHT_NOTE"
	.sectionflags	@"SHF_NOTE_NV_TKINFO"
	.tkinfo
        /*0018*/ 	.word	0x00000002
        /*0030*/ 	.string	""
        /*0030*/ 	.string	"ptxas"
        /*0030*/ 	.string	"Cuda compilation tools, release 13.0, V13.0.88"
        /*0030*/ 	.string	"Build cuda_13.0.r13.0/compiler.36424714_0"
        /*0030*/ 	.string	"-arch sm_100 -m 64 "



//--------------------- .note.nv.cuinfo           --------------------------
	.section	.note.nv.cuinfo,"",@"SHT_NOTE"
	.sectionflags	@"SHF_NOTE_NV_CUINFO"
        /*0018*/ 	.short	0x0002
        /*001a*/ 	.short	0x0064
        /*001c*/ 	.short	0x0082
	.zero		2


//--------------------- .nv.info                  --------------------------
	.section	.nv.info,"",@"SHT_CUDA_INFO"
	.align	4


	//----- nvinfo : EIATTR_REGCOUNT
	.align		4
        /*0000*/ 	.byte	0x04, 0x2f
        /*0002*/ 	.short	(.L_1 - .L_0)
	.align		4
.L_0:
        /*0004*/ 	.word	index@(_Z10reluKernelPfS_i)
        /*0008*/ 	.word	0x0000000a


	//----- nvinfo : EIATTR_FRAME_SIZE
	.align		4
.L_1:
        /*000c*/ 	.byte	0x04, 0x11
        /*000e*/ 	.short	(.L_3 - .L_2)
	.align		4
.L_2:
        /*0010*/ 	.word	index@(_Z10reluKernelPfS_i)
        /*0014*/ 	.word	0x00000000


	//----- nvinfo : EIATTR_REGCOUNT
	.align		4
.L_3:
        /*0018*/ 	.byte	0x04, 0x2f
        /*001a*/ 	.short	(.L_5 - .L_4)
	.align		4
.L_4:
        /*001c*/ 	.word	index@(_Z13sigmoidKernelPfS_i)
        /*0020*/ 	.word	0x0000000e


	//----- nvinfo : EIATTR_FRAME_SIZE
	.align		4
.L_5:
        /*0024*/ 	.byte	0x04, 0x11
        /*0026*/ 	.short	(.L_7 - .L_6)
	.align		4
.L_6:
        /*0028*/ 	.word	index@($__internal_0_$__cuda_sm20_rcp_rn_f32_slowpath)
        /*002c*/ 	.word	0x00000000


	//----- nvinfo : EIATTR_FRAME_SIZE
	.align		4
.L_7:
        /*0030*/ 	.byte	0x04, 0x11
        /*0032*/ 	.short	(.L_9 - .L_8)
	.align		4
.L_8:
        /*0034*/ 	.word	index@(_Z13sigmoidKernelPfS_i)
        /*0038*/ 	.word	0x00000000


	//----- nvinfo : EIATTR_MIN_STACK_SIZE
	.align		4
.L_9:
        /*003c*/ 	.byte	0x04, 0x12
        /*003e*/ 	.short	(.L_11 - .L_10)
	.align		4
.L_10:
        /*0040*/ 	.word	index@(_Z13sigmoidKernelPfS_i)
        /*0044*/ 	.word	0x00000000


	//----- nvinfo : EIATTR_MIN_STACK_SIZE
	.align		4
.L_11:
        /*0048*/ 	.byte	0x04, 0x12
        /*004a*/ 	.short	(.L_13 - .L_12)
	.align		4
.L_12:
        /*004c*/ 	.word	index@(_Z10reluKernelPfS_i)
        /*0050*/ 	.word	0x00000000
.L_13:


//--------------------- .nv.compat                --------------------------
	.section	.nv.compat,"",@"SHT_CUDA_COMPAT_INFO"
	.align	4
        /*0000*/ 	.byte	0x02, 0x09, 0x00, 0x00, 0x02, 0x02, 0x01, 0x00, 0x02, 0x05, 0x05, 0x00, 0x03, 0x07, 0x01, 0x01
        /*0010*/ 	.byte	0x02, 0x03, 0x00, 0x00, 0x02, 0x06, 0x01, 0x00, 0x04, 0x0b, 0x08, 0x00, 0x09, 0x00, 0x00, 0x00
        /*0020*/ 	.byte	0x00, 0x00, 0x00, 0x00


//--------------------- .nv.info._Z13sigmoidKernelPfS_i --------------------------
	.section	.nv.info._Z13sigmoidKernelPfS_i,"",@"SHT_CUDA_INFO"
	.sectionflags	@""
	.align	4


	//----- nvinfo : EIATTR_CUDA_API_VERSION
	.align		4
        /*0000*/ 	.byte	0x04, 0x37
        /*0002*/ 	.short	(.L_15 - .L_14)
.L_14:
        /*0004*/ 	.word	0x00000082


	//----- nvinfo : EIATTR_KPARAM_INFO
	.align		4
.L_15:
        /*0008*/ 	.byte	0x04, 0x17
        /*000a*/ 	.short	(.L_17 - .L_16)
.L_16:
        /*000c*/ 	.word	0x00000000
        /*0010*/ 	.short	0x0002
        /*0012*/ 	.short	0x0010
        /*0014*/ 	.byte	0x00, 0xf0, 0x11, 0x00


	//----- nvinfo : EIATTR_KPARAM_INFO
	.align		4
.L_17:
        /*0018*/ 	.byte	0x04, 0x17
        /*001a*/ 	.short	(.L_19 - .L_18)
.L_18:
        /*001c*/ 	.word	0x00000000
        /*0020*/ 	.short	0x0001
        /*0022*/ 	.short	0x0008
        /*0024*/ 	.byte	0x00, 0xf5, 0x21, 0x00


	//----- nvinfo : EIATTR_KPARAM_INFO
	.align		4
.L_19:
        /*0028*/ 	.byte	0x04, 0x17
        /*002a*/ 	.short	(.L_21 - .L_20)
.L_20:
        /*002c*/ 	.word	0x00000000
        /*0030*/ 	.short	0x0000
        /*0032*/ 	.short	0x0000
        /*0034*/ 	.byte	0x00, 0xf5, 0x21, 0x00


	//----- nvinfo : EIATTR_SPARSE_MMA_MASK
	.align		4
.L_21:
        /*0038*/ 	.byte	0x03, 0x50
        /*003a*/ 	.short	0x0000


	//----- nvinfo : EIATTR_MAXREG_COUNT
	.align		4
        /*003c*/ 	.byte	0x03, 0x1b
        /*003e*/ 	.short	0x00ff


	//----- nvinfo : EIATTR_MERCURY_ISA_VERSION
	.align		4
        /*0040*/ 	.byte	0x03, 0x5f
        /*0042*/ 	.short	0x0101


	//----- nvinfo : EIATTR_VRC_CTA_INIT_COUNT
	.align		4
        /*0044*/ 	.byte	0x02, 0x4a
	.zero		1
	.zero		1


	//----- nvinfo : EIATTR_EXIT_INSTR_OFFSETS
	.align		4
        /*0048*/ 	.byte	0x04, 0x1c
        /*004a*/ 	.short	(.L_23 - .L_22)


	//   ....[0]....
.L_22:
        /*004c*/ 	.word	0x00000070


	//   ....[1]....
        /*0050*/ 	.word	0x00000250


	//----- nvinfo : EIATTR_CRS_STACK_SIZE
	.align		4
.L_23:
        /*0054*/ 	.byte	0x04, 0x1e
        /*0056*/ 	.short	(.L_25 - .L_24)
.L_24:
        /*0058*/ 	.word	0x00000000


	//----- nvinfo : EIATTR_CBANK_PARAM_SIZE
	.align		4
.L_25:
        /*005c*/ 	.byte	0x03, 0x19
        /*005e*/ 	.short	0x0014


	//----- nvinfo : EIATTR_PARAM_CBANK
	.align		4
        /*0060*/ 	.byte	0x04, 0x0a
        /*0062*/ 	.short	(.L_27 - .L_26)
	.align		4
.L_26:
        /*0064*/ 	.word	index@(.nv.constant0._Z13sigmoidKernelPfS_i)
        /*0068*/ 	.short	0x0380
        /*006a*/ 	.short	0x0014


	//----- nvinfo : EIATTR_SW_WAR
	.align		4
.L_27:
        /*006c*/ 	.byte	0x04, 0x36
        /*006e*/ 	.short	(.L_29 - .L_28)
.L_28:
        /*0070*/ 	.word	0x00000008
.L_29:


//--------------------- .nv.info._Z10reluKernelPfS_i --------------------------
	.section	.nv.info._Z10reluKernelPfS_i,"",@"SHT_CUDA_INFO"
	.sectionflags	@""
	.align	4


	//----- nvinfo : EIATTR_CUDA_API_VERSION
	.align		4
        /*0000*/ 	.byte	0x04, 0x37
        /*0002*/ 	.short	(.L_31 - .L_30)
.L_30:
        /*0004*/ 	.word	0x00000082


	//----- nvinfo : EIATTR_KPARAM_INFO
	.align		4
.L_31:
        /*0008*/ 	.byte	0x04, 0x17
        /*000a*/ 	.short	(.L_33 - .L_32)
.L_32:
        /*000c*/ 	.word	0x00000000
        /*0010*/ 	.short	0x0002
        /*0012*/ 	.short	0x0010
        /*0014*/ 	.byte	0x00, 0xf0, 0x11, 0x00


	//----- nvinfo : EIATTR_KPARAM_INFO
	.align		4
.L_33:
        /*0018*/ 	.byte	0x04, 0x17
        /*001a*/ 	.short	(.L_35 - .L_34)
.L_34:
        /*001c*/ 	.word	0x00000000
        /*0020*/ 	.short	0x0001
        /*0022*/ 	.short	0x0008
        /*0024*/ 	.byte	0x00, 0xf5, 0x21, 0x00


	//----- nvinfo : EIATTR_KPARAM_INFO
	.align		4
.L_35:
        /*0028*/ 	.byte	0x04, 0x17
        /*002a*/ 	.short	(.L_37 - .L_36)
.L_36:
        /*002c*/ 	.word	0x00000000
        /*0030*/ 	.short	0x0000
        /*0032*/ 	.short	0x0000
        /*0034*/ 	.byte	0x00, 0xf5, 0x21, 0x00


	//----- nvinfo : EIATTR_SPARSE_MMA_MASK
	.align		4
.L_37:
        /*0038*/ 	.byte	0x03, 0x50
        /*003a*/ 	.short	0x0000


	//----- nvinfo : EIATTR_MAXREG_COUNT
	.align		4
        /*003c*/ 	.byte	0x03, 0x1b
        /*003e*/ 	.short	0x00ff


	//----- nvinfo : EIATTR_MERCURY_ISA_VERSION
	.align		4
        /*0040*/ 	.byte	0x03, 0x5f
        /*0042*/ 	.short	0x0101


	//----- nvinfo : EIATTR_VRC_CTA_INIT_COUNT
	.align		4
        /*0044*/ 	.byte	0x02, 0x4a
	.zero		1
	.zero		1


	//----- nvinfo : EIATTR_EXIT_INSTR_OFFSETS
	.align		4
        /*0048*/ 	.byte	0x04, 0x1c
        /*004a*/ 	.short	(.L_39 - .L_38)


	//   ....[0]....
.L_38:
        /*004c*/ 	.word	0x00000070


	//   ....[1]....
        /*0050*/ 	.word	0x00000100


	//----- nvinfo : EIATTR_CBANK_PARAM_SIZE
	.align		4
.L_39:
        /*0054*/ 	.byte	0x03, 0x19
        /*0056*/ 	.short	0x0014


	//----- nvinfo : EIATTR_PARAM_CBANK
	.align		4
        /*0058*/ 	.byte	0x04, 0x0a
        /*005a*/ 	.short	(.L_41 - .L_40)
	.align		4
.L_40:
        /*005c*/ 	.word	index@(.nv.constant0._Z10reluKernelPfS_i)
        /*0060*/ 	.short	0x0380
        /*0062*/ 	.short	0x0014


	//----- nvinfo : EIATTR_SW_WAR
	.align		4
.L_41:
        /*0064*/ 	.byte	0x04, 0x36
        /*0066*/ 	.short	(.L_43 - .L_42)
.L_42:
        /*0068*/ 	.word	0x00000008
.L_43:


//--------------------- .nv.callgraph             --------------------------
	.section	.nv.callgraph,"",@"SHT_CUDA_CALLGRAPH"
	.align	4
	.sectionentsize	8
	.align		4
        /*0000*/ 	.word	0x00000000
	.align		4
        /*0004*/ 	.word	0xffffffff
	.align		4
        /*0008*/ 	.word	0x00000000
	.align		4
        /*000c*/ 	.word	0xfffffffe
	.align		4
        /*0010*/ 	.word	0x00000000
	.align		4
        /*0014*/ 	.word	0xfffffffd
	.align		4
        /*0018*/ 	.word	0x00000000
	.align		4
        /*001c*/ 	.word	0xfffffffc


//--------------------- .text._Z13sigmoidKernelPfS_i --------------------------
	.section	.text._Z13sigmoidKernelPfS_i,"ax",@progbits
	.align	128
        .global         _Z13sigmoidKernelPfS_i
        .type           _Z13sigmoidKernelPfS_i,@function
        .size           _Z13sigmoidKernelPfS_i,(.L_x_9 - _Z13sigmoidKernelPfS_i)
        .other          _Z13sigmoidKernelPfS_i,@"STO_CUDA_ENTRY STV_DEFAULT"
_Z13sigmoidKernelPfS_i:
.text._Z13sigmoidKernelPfS_i:
[----:B------:R-:W-:Y:S01]  /*0000*/  LDC R1, c[0x0][0x37c] ;  /* 0x0000df00ff017b82 */ /* 0x000fe20000000800 */
[----:B------:R-:W0:Y:S07]  /*0010*/  S2R R3, SR_TID.X ;  /* 0x0000000000037919 */ /* 0x000e2e0000002100 */
[----:B------:R-:W0:Y:S01]  /*0020*/  S2UR UR4, SR_CTAID.X ;  /* 0x00000000000479c3 */ /* 0x000e220000002500 */
[----:B------:R-:W1:Y:S07]  /*0030*/  LDCU UR5, c[0x0][0x390] ;  /* 0x00007200ff0577ac */ /* 0x000e6e0008000800 */
[----:B------:R-:W0:Y:S02]  /*0040*/  LDC R0, c[0x0][0x360] ;  /* 0x0000d800ff007b82 */ /* 0x000e240000000800 */
[----:B0-----:R-:W-:-:S05]  /*0050*/  IMAD R3, R0, UR4, R3 ;  /* 0x0000000400037c24 */ /* 0x001fca000f8e0203 */
[----:B-1----:R-:W-:-:S13]  /*0060*/  ISETP.GE.AND P0, PT, R3, UR5, PT ;  /* 0x0000000503007c0c */ /* 0x002fda000bf06270 */
[----:B------:R-:W-:Y:S05]  /*0070*/  @P0 EXIT ;  /* 0x000000000000094d */ /* 0x000fea0003800000 */
[----:B------:R-:W-:Y:S02]  /*0080*/  IMAD.MOV R0, RZ, RZ, -R3 ;  /* 0x000000ffff007224 */ /* 0x000fe400078e0a03 */
[----:B------:R-:W-:Y:S02]  /*0090*/  HFMA2 R7, -RZ, RZ, 3.7421875, 0 ;  /* 0x437c0000ff077431 */ /* 0x000fe400000001ff */
[----:B------:R-:W-:Y:S01]  /*00a0*/  IMAD.MOV.U32 R5, RZ, RZ, 0x3bbb989d ;  /* 0x3bbb989dff057424 */ /* 0x000fe200078e00ff */
[----:B------:R-:W0:Y:S01]  /*00b0*/  LDCU.64 UR4, c[0x0][0x358] ;  /* 0x00006b00ff0477ac */ /* 0x000e220008000a00 */
[----:B------:R-:W-:Y:S01]  /*00c0*/  BSSY.RECONVERGENT B0, `(.L_x_0) ;  /* 0x0000015000007945 */ /* 0x000fe20003800200 */
[----:B------:R-:W-:-:S05]  /*00d0*/  I2FP.F32.S32 R0, R0 ;  /* 0x0000000000007245 */ /* 0x000fca0000201400 */
[----:B------:R-:W-:-:S04]  /*00e0*/  FFMA.SAT R2, R0, R5, 0.5 ;  /* 0x3f00000000027423 */ /* 0x000fc80000002005 */
[----:B------:R-:W-:-:S04]  /*00f0*/  FFMA.RM R2, R2, R7, 12582913 ;  /* 0x4b40000102027423 */ /* 0x000fc80000004007 */
[C---:B------:R-:W-:Y:S01]  /*0100*/  FADD R5, R2.reuse, -12583039 ;  /* 0xcb40007f02057421 */ /* 0x040fe20000000000 */
[----:B------:R-:W-:-:S03]  /*0110*/  IMAD.SHL.U32 R2, R2, 0x800000, RZ ;  /* 0x0080000002027824 */ /* 0x000fc600078e00ff */
[----:B------:R-:W-:-:S04]  /*0120*/  FFMA R5, R0, 1.4426950216293334961, -R5 ;  /* 0x3fb8aa3b00057823 */ /* 0x000fc80000000805 */
[----:B------:R-:W-:-:S06]  /*0130*/  FFMA R5, R0, 1.925963033500011079e-08, R5 ;  /* 0x32a5706000057823 */ /* 0x000fcc0000000005 */
[----:B------:R-:W1:Y:S02]  /*0140*/  MUFU.EX2 R5, R5 ;  /* 0x0000000500057308 */ /* 0x000e640000000800 */
[----:B-1----:R-:W-:-:S04]  /*0150*/  FFMA R0, R2, R5, 1 ;  /* 0x3f80000002007423 */ /* 0x002fc80000000005 */
[----:B------:R-:W-:-:S05]  /*0160*/  VIADD R2, R0, 0x1800000 ;  /* 0x0180000000027836 */ /* 0x000fca0000000000 */
[----:B------:R-:W-:-:S04]  /*0170*/  LOP3.LUT R2, R2, 0x7f800000, RZ, 0xc0, !PT ;  /* 0x7f80000002027812 */ /* 0x000fc800078ec0ff */
[----:B------:R-:W-:-:S13]  /*0180*/  ISETP.GT.U32.AND P0, PT, R2, 0x1ffffff, PT ;  /* 0x01ffffff0200780c */ /* 0x000fda0003f04070 */
[----:B0-----:R-:W-:Y:S05]  /*0190*/  @P0 BRA `(.L_x_1) ;  /* 0x00000000000c0947 */ /* 0x001fea0003800000 */
[----:B------:R-:W-:-:S07]  /*01a0*/  MOV R4, 0x1c0 ;  /* 0x000001c000047802 */ /* 0x000fce0000000f00 */
[----:B------:R-:W-:Y:S05]  /*01b0*/  CALL.REL.NOINC `($__internal_0_$__cuda_sm20_rcp_rn_f32_slowpath) ;  /* 0x0000000000287944 */ /* 0x000fea0003c00000 */
[----:B------:R-:W-:Y:S05]  /*01c0*/  BRA `(.L_x_2) ;  /* 0x0000000000107947 */ /* 0x000fea0003800000 */
.L_x_1:
[----:B------:R-:W0:Y:S02]  /*01d0*/  MUFU.RCP R7, R0 ;  /* 0x0000000000077308 */ /* 0x000e240000001000 */
[----:B0-----:R-:W-:-:S04]  /*01e0*/  FFMA R2, R0, R7, -1 ;  /* 0xbf80000000027423 */ /* 0x001fc80000000007 */
[----:B------:R-:W-:-:S04]  /*01f0*/  FADD.FTZ R2, -R2, -RZ ;  /* 0x800000ff02027221 */ /* 0x000fc80000010100 */
[----:B------:R-:W-:-:S07]  /*0200*/  FFMA R7, R7, R2, R7 ;  /* 0x0000000207077223 */ /* 0x000fce0000000007 */
.L_x_2:
[----:B------:R-:W-:Y:S05]  /*0210*/  BSYNC.RECONVERGENT B0 ;  /* 0x0000000000007941 */ /* 0x000fea0003800200 */
.L_x_0:
[----:B------:R-:W0:Y:S02]  /*0220*/  LDC.64 R4, c[0x0][0x388] ;  /* 0x0000e200ff047b82 */ /* 0x000e240000000a00 */
[----:B0-----:R-:W-:-:S05]  /*0230*/  IMAD.WIDE R2, R3, 0x4, R4 ;  /* 0x0000000403027825 */ /* 0x001fca00078e0204 */
[----:B------:R-:W-:Y:S01]  /*0240*/  STG.E desc[UR4][R2.64], R7 ;  /* 0x0000000702007986 */ /* 0x000fe2000c101904 */
[----:B------:R-:W-:Y:S05]  /*0250*/  EXIT ;  /* 0x000000000000794d */ /* 0x000fea0003800000 */
        .weak           $__internal_0_$__cuda_sm20_rcp_rn_f32_slowpath
        .type           $__internal_0_$__cuda_sm20_rcp_rn_f32_slowpath,@function
        .size           $__internal_0_$__cuda_sm20_rcp_rn_f32_slowpath,(.L_x_9 - $__internal_0_$__cuda_sm20_rcp_rn_f32_slowpath)
$__internal_0_$__cuda_sm20_rcp_rn_f32_slowpath:
[----:B------:R-:W-:Y:S01]  /*0260*/  SHF.L.U32 R2, R0, 0x1, RZ ;  /* 0x0000000100027819 */ /* 0x000fe200000006ff */
[----:B------:R-:W-:Y:S03]  /*0270*/  BSSY.RECONVERGENT B1, `(.L_x_3) ;  /* 0x0000030000017945 */ /* 0x000fe60003800200 */
[----:B------:R-:W-:-:S04]  /*0280*/  SHF.R.U32.HI R2, RZ, 0x18, R2 ;  /* 0x00000018ff027819 */ /* 0x000fc80000011602 */
[----:B------:R-:W-:-:S13]  /*0290*/  ISETP.NE.U32.AND P0, PT, R2, RZ, PT ;  /* 0x000000ff0200720c */ /* 0x000fda0003f05070 */
[----:B------:R-:W-:Y:S05]  /*02a0*/  @P0 BRA `(.L_x_4) ;  /* 0x0000000000280947 */ /* 0x000fea0003800000 */
[----:B------:R-:W-:-:S05]  /*02b0*/  IMAD.SHL.U32 R2, R0, 0x2, RZ ;  /* 0x0000000200027824 */ /* 0x000fca00078e00ff */
[----:B------:R-:W-:-:S13]  /*02c0*/  ISETP.NE.AND P0, PT, R2, RZ, PT ;  /* 0x000000ff0200720c */ /* 0x000fda0003f05270 */
[----:B------:R-:W-:Y:S01]  /*02d0*/  @P0 FFMA R6, R0, 1.84467440737095516160e+19, RZ ;  /* 0x5f80000000060823 */ /* 0x000fe200000000ff */
[----:B------:R-:W-:Y:S08]  /*02e0*/  @!P0 MUFU.RCP R5, R0 ;  /* 0x0000000000058308 */ /* 0x000ff00000001000 */
[----:B------:R-:W0:Y:S02]  /*02f0*/  @P0 MUFU.RCP R7, R6 ;  /* 0x0000000600070308 */ /* 0x000e240000001000 */
[----:B0-----:R-:W-:-:S04]  /*0300*/  @P0 FFMA R2, R6, R7, -1 ;  /* 0xbf80000006020423 */ /* 0x001fc80000000007 */
[----:B------:R-:W-:-:S04]  /*0310*/  @P0 FADD.FTZ R2, -R2, -RZ ;  /* 0x800000ff02020221 */ /* 0x000fc80000010100 */
[----:B------:R-:W-:-:S04]  /*0320*/  @P0 FFMA R2, R7, R2, R7 ;  /* 0x0000000207020223 */ /* 0x000fc80000000007 */
[----:B------:R-:W-:Y:S01]  /*0330*/  @P0 FFMA R5, R2, 1.84467440737095516160e+19, RZ ;  /* 0x5f80000002050823 */ /* 0x000fe200000000ff */
[----:B------:R-:W-:Y:S06]  /*0340*/  BRA `(.L_x_5) ;  /* 0x0000000000887947 */ /* 0x000fec0003800000 */
.L_x_4:
[----:B------:R-:W-:-:S05]  /*0350*/  VIADD R5, R2, 0xffffff03 ;  /* 0xffffff0302057836 */ /* 0x000fca0000000000 */
[----:B------:R-:W-:-:S13]  /*0360*/  ISETP.GT.U32.AND P0, PT, R5, 0x1, PT ;  /* 0x000000010500780c */ /* 0x000fda0003f04070 */
[----:B------:R-:W-:Y:S05]  /*0370*/  @P0 BRA `(.L_x_6) ;  /* 0x0000000000780947 */ /* 0x000fea0003800000 */
[----:B------:R-:W-:Y:S02]  /*0380*/  LOP3.LUT R6, R0, 0x7fffff, RZ, 0xc0, !PT ;  /* 0x007fffff00067812 */ /* 0x000fe400078ec0ff */
[----:B------:R-:W-:Y:S02]  /*0390*/  MOV R10, 0x3 ;  /* 0x00000003000a7802 */ /* 0x000fe40000000f00 */
[----:B------:R-:W-:Y:S02]  /*03a0*/  LOP3.LUT R6, R6, 0x3f800000, RZ, 0xfc, !PT ;  /* 0x3f80000006067812 */ /* 0x000fe400078efcff */
[----:B------:R-:W-:Y:S02]  /*03b0*/  SHF.L.U32 R11, R10, R5, RZ ;  /* 0x000000050a0b7219 */ /* 0x000fe400000006ff */
[----:B------:R-:W0:Y:S02]  /*03c0*/  MUFU.RCP R7, R6 ;  /* 0x0000000600077308 */ /* 0x000e240000001000 */
[----:B0-----:R-:W-:-:S04]  /*03d0*/  FFMA R8, R6, R7, -1 ;  /* 0xbf80000006087423 */ /* 0x001fc80000000007 */
[----:B------:R-:W-:-:S04]  /*03e0*/  FADD.FTZ R8, -R8, -RZ ;  /* 0x800000ff08087221 */ /* 0x000fc80000010100 */
[CCC-:B------:R-:W-:Y:S01]  /*03f0*/  FFMA.RM R9, R7.reuse, R8.reuse, R7.reuse ;  /* 0x0000000807097223 */ /* 0x1c0fe20000004007 */
[----:B------:R-:W-:-:S04]  /*0400*/  FFMA.RP R8, R7, R8, R7 ;  /* 0x0000000807087223 */ /* 0x000fc80000008007 */
[C---:B------:R-:W-:Y:S02]  /*0410*/  LOP3.LUT R7, R9.reuse, 0x7fffff, RZ, 0xc0, !PT ;  /* 0x007fffff09077812 */ /* 0x040fe400078ec0ff */
[----:B------:R-:W-:Y:S02]  /*0420*/  FSETP.NEU.FTZ.AND P0, PT, R9, R8, PT ;  /* 0x000000080900720b */ /* 0x000fe40003f1d000 */
[----:B------:R-:W-:Y:S02]  /*0430*/  LOP3.LUT R8, R7, 0x800000, RZ, 0xfc, !PT ;  /* 0x0080000007087812 */ /* 0x000fe400078efcff */
[----:B------:R-:W-:Y:S02]  /*0440*/  SEL R7, RZ, 0xffffffff, !P0 ;  /* 0xffffffffff077807 */ /* 0x000fe40004000000 */
[----:B------:R-:W-:-:S03]  /*0450*/  LOP3.LUT R6, R11, R8, RZ, 0xc0, !PT ;  /* 0x000000080b067212 */ /* 0x000fc600078ec0ff */
[----:B------:R-:W-:Y:S01]  /*0460*/  IMAD.MOV R7, RZ, RZ, -R7 ;  /* 0x000000ffff077224 */ /* 0x000fe200078e0a07 */
[----:B------:R-:W-:-:S04]  /*0470*/  SHF.R.U32.HI R6, RZ, R5, R6 ;  /* 0x00000005ff067219 */ /* 0x000fc80000011606 */
[----:B------:R-:W-:Y:S02]  /*0480*/  LOP3.LUT P1, RZ, R7, R5, R8, 0xf8, !PT ;  /* 0x0000000507ff7212 */ /* 0x000fe4000782f808 */
[C---:B------:R-:W-:Y:S02]  /*0490*/  LOP3.LUT P0, RZ, R6.reuse, 0x1, RZ, 0xc0, !PT ;  /* 0x0000000106ff7812 */ /* 0x040fe4000780c0ff */
[----:B------:R-:W-:-:S04]  /*04a0*/  LOP3.LUT P2, RZ, R6, 0x2, RZ, 0xc0, !PT ;  /* 0x0000000206ff7812 */ /* 0x000fc8000784c0ff */
[----:B------:R-:W-:Y:S02]  /*04b0*/  PLOP3.LUT P0, PT, P0, P1, P2, 0xe0, 0x0 ;  /* 0x000000000000781c */ /* 0x000fe40000703c20 */
[----:B------:R-:W-:Y:S02]  /*04c0*/  LOP3.LUT P1, RZ, R0, 0x7fffff, RZ, 0xc0, !PT ;  /* 0x007fffff00ff7812 */ /* 0x000fe4000782c0ff */
[----:B------:R-:W-:-:S05]  /*04d0*/  SEL R5, RZ, 0x1, !P0 ;  /* 0x00000001ff057807 */ /* 0x000fca0004000000 */
[----:B------:R-:W-:-:S05]  /*04e0*/  IMAD.MOV R5, RZ, RZ, -R5 ;  /* 0x000000ffff057224 */ /* 0x000fca00078e0a05 */
[----:B------:R-:W-:Y:S02]  /*04f0*/  ISETP.GE.AND P0, PT, R5, RZ, PT ;  /* 0x000000ff0500720c */ /* 0x000fe40003f06270 */
[----:B------:R-:W-:-:S04]  /*0500*/  IADD3 R5, PT, PT, R2, -0xfc, RZ ;  /* 0xffffff0402057810 */ /* 0x000fc80007ffe0ff */
[----:B------:R-:W-:-:S07]  /*0510*/  SHF.R.U32.HI R5, RZ, R5, R8 ;  /* 0x00000005ff057219 */ /* 0x000fce0000011608 */
[----:B------:R-:W-:-:S05]  /*0520*/  @!P0 VIADD R5, R5, 0x1 ;  /* 0x0000000105058836 */ /* 0x000fca0000000000 */
[----:B------:R-:W-:-:S04]  /*0530*/  @!P1 SHF.L.U32 R5, R5, 0x1, RZ ;  /* 0x0000000105059819 */ /* 0x000fc800000006ff */
[----:B------:R-:W-:Y:S01]  /*0540*/  LOP3.LUT R5, R5, 0x80000000, R0, 0xf8, !PT ;  /* 0x8000000005057812 */ /* 0x000fe200078ef800 */
[----:B------:R-:W-:Y:S06]  /*0550*/  BRA `(.L_x_5) ;  /* 0x0000000000047947 */ /* 0x000fec0003800000 */
.L_x_6:
[----:B------:R0:W1:Y:S02]  /*0560*/  MUFU.RCP R5, R0 ;  /* 0x0000000000057308 */ /* 0x0000640000001000 */
.L_x_5:
[----:B------:R-:W-:Y:S05]  /*0570*/  BSYNC.RECONVERGENT B1 ;  /* 0x0000000000017941 */ /* 0x000fea0003800200 */
.L_x_3:
[----:B-1----:R-:W-:Y:S02]  /*0580*/  IMAD.MOV.U32 R7, RZ, RZ, R5 ;  /* 0x000000ffff077224 */ /* 0x002fe400078e0005 */
[----:B------:R-:W-:-:S04]  /*0590*/  HFMA2 R5, -RZ, RZ, 0, 0 ;  /* 0x00000000ff057431 */ /* 0x000fc800000001ff */
[----:B0-----:R-:W-:Y:S05]  /*05a0*/  RET.REL.NODEC R4 `(_Z13sigmoidKernelPfS_i) ;  /* 0xfffffff804947950 */ /* 0x001fea0003c3ffff */
.L_x_7:
[----:B------:R-:W-:-:S00]  /*05b0*/  BRA `(.L_x_7) ;  /* 0xfffffffc00fc7947 */ /* 0x000fc0000383ffff */
[----:B------:R-:W-:-:S00]  /*05c0*/  NOP ;  /* 0x0000000000007918 */ /* 0x000fc00000000000 */
        /* <DEDUP_REMOVED lines=11> */
.L_x_9:


//--------------------- .text._Z10reluKernelPfS_i --------------------------
	.section	.text._Z10reluKernelPfS_i,"ax",@progbits
	.align	128
        .global         _Z10reluKernelPfS_i
        .type           _Z10reluKernelPfS_i,@function
        .size           _Z10reluKernelPfS_i,(.L_x_11 - _Z10reluKernelPfS_i)
        .other          _Z10reluKernelPfS_i,@"STO_CUDA_ENTRY STV_DEFAULT"
_Z10reluKernelPfS_i:
.text._Z10reluKernelPfS_i:
        /* <DEDUP_REMOVED lines=8> */
[----:B------:R-:W0:Y:S01]  /*0080*/  LDC.64 R2, c[0x0][0x380] ;  /* 0x0000e000ff027b82 */ /* 0x000e220000000a00 */
[----:B------:R-:W1:Y:S07]  /*0090*/  LDCU.64 UR4, c[0x0][0x358] ;  /* 0x00006b00ff0477ac */ /* 0x000e6e0008000a00 */
[----:B------:R-:W2:Y:S01]  /*00a0*/  LDC.64 R4, c[0x0][0x388] ;  /* 0x0000e200ff047b82 */ /* 0x000ea20000000a00 */
[----:B0-----:R-:W-:-:S06]  /*00b0*/  IMAD.WIDE R2, R7, 0x4, R2 ;  /* 0x0000000407027825 */ /* 0x001fcc00078e0202 */
[----:B-1----:R-:W3:Y:S01]  /*00c0*/  LDG.E R2, desc[UR4][R2.64] ;  /* 0x0000000402027981 */ /* 0x002ee2000c1e1900 */
[----:B--2---:R-:W-:Y:S01]  /*00d0*/  IMAD.WIDE R4, R7, 0x4, R4 ;  /* 0x0000000407047825 */ /* 0x004fe200078e0204 */
[----:B---3--:R-:W-:-:S05]  /*00e0*/  FMNMX R7, RZ, R2, !PT ;  /* 0x00000002ff077209 */ /* 0x008fca0007800000 */
[----:B------:R-:W-:Y:S01]  /*00f0*/  STG.E desc[UR4][R4.64], R7 ;  /* 0x0000000704007986 */ /* 0x000fe2000c101904 */
[----:B------:R-:W-:Y:S05]  /*0100*/  EXIT ;  /* 0x000000000000794d */ /* 0x000fea0003800000 */
.L_x_8:
        /* <DEDUP_REMOVED lines=15> */
.L_x_11:


//--------------------- .nv.shared.reserved.0     --------------------------
	.section	.nv.shared.reserved.0,"aw",@nobits
	.weak		__nv_reservedSMEM_offset_0_alias
	.size		__nv_reservedSMEM_offset_0_alias, 0, 64
	.other		__nv_reservedSMEM_offset_0_alias,@"STO_CUDA_RESERVED_SHARED STV_DEFAULT"
__nv_reservedSMEM_offset_0_alias:
	.zero		0
	.zero		64


//--------------------- .nv.constant0._Z13sigmoidKernelPfS_i --------------------------
	.section	.nv.constant0._Z13sigmoidKernelPfS_i,"a",@progbits
	.sectionflags	@""
	.align	4
.nv.constant0._Z13sigmoidKernelPfS_i:
	.zero		916


//--------------------- .nv.constant0._Z10reluKernelPfS_i --------------------------
	.section	.nv.constant0._Z10reluKernelPfS_i,"a",@progbits
	.sectionflags	@""
	.align	4
.nv.constant0._Z10reluKernelPfS_i:
	.zero		916


//--------------------- SYMBOLS --------------------------

	.type		.nv.reservedSmem.offset0,@object
	.size		.nv.reservedSmem.offset0,0x4
